//
// Generated by NVIDIA NVVM Compiler
//
// Compiler Build ID: CL-36424714
// Cuda compilation tools, release 13.0, V13.0.88
// Based on NVVM 20.0.0
//

.version 9.0
.target sm_100
.address_size 64

	// .globl	_Z9helloCudav
.extern .func  (.param .b32 func_retval0) vprintf
(
	.param .b64 vprintf_param_0,
	.param .b64 vprintf_param_1
)
;
.global .align 1 .b8 $str[32] = {72, 101, 108, 108, 111, 32, 102, 114, 111, 109, 32, 116, 104, 114, 101, 97, 100, 73, 100, 120, 32, 37, 100, 32, 111, 110, 32, 71, 80, 85, 10};

.visible .entry _Z9helloCudav()
{
	.local .align 8 .b8 	__local_depot0[8];
	.reg .b64 	%SP;
	.reg .b64 	%SPL;
	.reg .b32 	%r<7>;
	.reg .b64 	%rd<5>;

	mov.u64 	%SPL, __local_depot0;
	cvta.local.u64 	%SP, %SPL;
	add.u64 	%rd1, %SP, 0;
	add.u64 	%rd2, %SPL, 0;
	mov.u32 	%r1, %tid.x;
	mov.u32 	%r2, %ctaid.x;
	mov.u32 	%r3, %ntid.x;
	mad.lo.s32 	%r4, %r2, %r3, %r1;
	st.local.u32 	[%rd2], %r4;
	mov.u64 	%rd3, $str;
	cvta.global.u64 	%rd4, %rd3;
	{ // callseq 0, 0
	.param .b64 param0;
	st.param.b64 	[param0], %rd4;
	.param .b64 param1;
	st.param.b64 	[param1], %rd1;
	.param .b32 retval0;
	call.uni (retval0), 
	vprintf, 
	(
	param0, 
	param1
	);
	ld.param.b32 	%r5, [retval0];
	} // callseq 0
	ret;

}


// ===== COMPILED SASS (sm_100) =====

	.target	sm_100

	.elftype	@"ET_EXEC"


//--------------------- .note.nv.tkinfo           --------------------------
	.section	.note.nv.tkinfo,"",@"SHT_NOTE"
	.sectionflags	@"SHF_NOTE_NV_TKINFO"
	.tkinfo
        /*0018*/ 	.word	0x00000002
        /*0030*/ 	.string	""
        /*0030*/ 	.string	"ptxas"
        /*0030*/ 	.string	"Cuda compilation tools, release 13.0, V13.0.88"
        /*0030*/ 	.string	"Build cuda_13.0.r13.0/compiler.36424714_0"
        /*0030*/ 	.string	"-arch sm_100 -m 64 "



//--------------------- .note.nv.cuinfo           --------------------------
	.section	.note.nv.cuinfo,"",@"SHT_NOTE"
	.sectionflags	@"SHF_NOTE_NV_CUINFO"
        /*0018*/ 	.short	0x0002
        /*001a*/ 	.short	0x0064
        /*001c*/ 	.short	0x0082
	.zero		2


//--------------------- .nv.info                  --------------------------
	.section	.nv.info,"",@"SHT_CUDA_INFO"
	.align	4


	//----- nvinfo : EIATTR_REGCOUNT
	.align		4
        /*0000*/ 	.byte	0x04, 0x2f
        /*0002*/ 	.short	(.L_2 - .L_1)
	.align		4
.L_1:
        /*0004*/ 	.word	index@(_Z9helloCudav)
        /*0008*/ 	.word	0x00000018


	//----- nvinfo : EIATTR_FRAME_SIZE
	.align		4
.L_2:
        /*000c*/ 	.byte	0x04, 0x11
        /*000e*/ 	.short	(.L_4 - .L_3)
	.align		4
.L_3:
        /*0010*/ 	.word	index@(_Z9helloCudav)
        /*0014*/ 	.word	0x00000008


	//----- nvinfo : EIATTR_MIN_STACK_SIZE
	.align		4
.L_4:
        /*0018*/ 	.byte	0x04, 0x12
        /*001a*/ 	.short	(.L_6 - .L_5)
	.align		4
.L_5:
        /*001c*/ 	.word	index@(_Z9helloCudav)
        /*0020*/ 	.word	0x00000008
.L_6:


//--------------------- .nv.compat                --------------------------
	.section	.nv.compat,"",@"SHT_CUDA_COMPAT_INFO"
	.align	4
        /*0000*/ 	.byte	0x02, 0x09, 0x00, 0x00, 0x02, 0x02, 0x01, 0x00, 0x02, 0x05, 0x05, 0x00, 0x03, 0x07, 0x01, 0x01
        /*0010*/ 	.byte	0x02, 0x03, 0x00, 0x00, 0x02, 0x06, 0x01, 0x00, 0x04, 0x0b, 0x08, 0x00, 0x09, 0x00, 0x00, 0x00
        /*0020*/ 	.byte	0x00, 0x00, 0x00, 0x00


//--------------------- .nv.info._Z9helloCudav    --------------------------
	.section	.nv.info._Z9helloCudav,"",@"SHT_CUDA_INFO"
	.sectionflags	@""
	.align	4


	//----- nvinfo : EIATTR_CUDA_API_VERSION
	.align		4
        /*0000*/ 	.byte	0x04, 0x37
        /*0002*/ 	.short	(.L_8 - .L_7)
.L_7:
        /*0004*/ 	.word	0x00000082


	//----- nvinfo : EIATTR_SPARSE_MMA_MASK
	.align		4
.L_8:
        /*0008*/ 	.byte	0x03, 0x50
        /*000a*/ 	.short	0x0000


	//----- nvinfo : EIATTR_MAXREG_COUNT
	.align		4
        /*000c*/ 	.byte	0x03, 0x1b
        /*000e*/ 	.short	0x00ff


	//----- nvinfo : EIATTR_EXTERNS
	.align		4
        /*0010*/ 	.byte	0x04, 0x0f
        /*0012*/ 	.short	(.L_10 - .L_9)


	//   ....[0]....
	.align		4
.L_9:
        /*0014*/ 	.word	index@(vprintf)


	//----- nvinfo : EIATTR_MERCURY_ISA_VERSION
	.align		4
.L_10:
        /*0018*/ 	.byte	0x03, 0x5f
        /*001a*/ 	.short	0x0101


	//----- nvinfo : EIATTR_VRC_CTA_INIT_COUNT
	.align		4
        /*001c*/ 	.byte	0x02, 0x4a
	.zero		1
	.zero		1


	//----- nvinfo : EIATTR_SYSCALL_OFFSETS
	.align		4
        /*0020*/ 	.byte	0x04, 0x46
        /*0022*/ 	.short	(.L_12 - .L_11)


	//   ....[0]....
.L_11:
        /*0024*/ 	.word	0x00000110


	//----- nvinfo : EIATTR_EXIT_INSTR_OFFSETS
	.align		4
.L_12:
        /*0028*/ 	.byte	0x04, 0x1c
        /*002a*/ 	.short	(.L_14 - .L_13)


	//   ....[0]....
.L_13:
        /*002c*/ 	.word	0x00000120


	//----- nvinfo : EIATTR_SW_WAR
	.align		4
.L_14:
        /*0030*/ 	.byte	0x04, 0x36
        /*0032*/ 	.short	(.L_16 - .L_15)
.L_15:
        /*0034*/ 	.word	0x00000008
.L_16:


//--------------------- .nv.callgraph             --------------------------
	.section	.nv.callgraph,"",@"SHT_CUDA_CALLGRAPH"
	.align	4
	.sectionentsize	8
	.align		4
        /*0000*/ 	.word	0x00000000
	.align		4
        /*0004*/ 	.word	0xffffffff
	.align		4
        /*0008*/ 	.word	index@(_Z9helloCudav)
	.align		4
        /*000c*/ 	.word	index@(vprintf)
	.align		4
        /*0010*/ 	.word	0x00000000
	.align		4
        /*0014*/ 	.word	0xfffffffe
	.align		4
        /*0018*/ 	.word	0x00000000
	.align		4
        /*001c*/ 	.word	0xfffffffd
	.align		4
        /*0020*/ 	.word	0x00000000
	.align		4
        /*0024*/ 	.word	0xfffffffc


//--------------------- .nv.constant4             --------------------------
	.section	.nv.constant4,"a",@progbits
	.align	8
	.align		8
.nv.constant4:
        /*0000*/ 	.dword	vprintf
	.align		8
        /*0008*/ 	.dword	$str


//--------------------- .text._Z9helloCudav       --------------------------
	.section	.text._Z9helloCudav,"ax",@progbits
	.align	128
        .global         _Z9helloCudav
        .type           _Z9helloCudav,@function
        .size           _Z9helloCudav,(.L_x_2 - _Z9helloCudav)
        .other          _Z9helloCudav,@"STO_CUDA_ENTRY STV_DEFAULT"
_Z9helloCudav:
.text._Z9helloCudav:
[----:B------:R-:W0:Y:S01]  /*0000*/  LDC R1, c[0x0][0x37c] ;  /* 0x0000df00ff017b82 */ /* 0x000e220000000800 */
[----:B------:R-:W1:Y:S01]  /*0010*/  S2R R0, SR_TID.X ;  /* 0x0000000000007919 */ /* 0x000e620000002100 */
[----:B------:R-:W2:Y:S06]  /*0020*/  LDCU UR5, c[0x0][0x2fc] ;  /* 0x00005f80ff0577ac */ /* 0x000eac0008000800 */
[----:B------:R-:W1:Y:S01]  /*0030*/  S2UR UR6, SR_CTAID.X ;  /* 0x00000000000679c3 */ /* 0x000e620000002500 */
[----:B------:R-:W-:Y:S01]  /*0040*/  MOV R2, 0x0 ;  /* 0x0000000000027802 */ /* 0x000fe20000000f00 */
[----:B0-----:R-:W-:Y:S01]  /*0050*/  VIADD R1, R1, 0xfffffff8 ;  /* 0xfffffff801017836 */ /* 0x001fe20000000000 */
[----:B------:R-:W0:Y:S05]  /*0060*/  LDCU UR4, c[0x0][0x2f8] ;  /* 0x00005f00ff0477ac */ /* 0x000e2a0008000800 */
[----:B------:R-:W1:Y:S01]  /*0070*/  LDC R3, c[0x0][0x360] ;  /* 0x0000d800ff037b82 */ /* 0x000e620000000800 */
[----:B0-----:R-:W-:-:S05]  /*0080*/  IADD3 R6, P0, PT, R1, UR4, RZ ;  /* 0x0000000401067c10 */ /* 0x001fca000ff1e0ff */
[----:B--2---:R-:W-:Y:S02]  /*0090*/  IMAD.X R7, RZ, RZ, UR5, P0 ;  /* 0x00000005ff077e24 */ /* 0x004fe400080e06ff */
[----:B-1----:R-:W-:Y:S01]  /*00a0*/  IMAD R0, R3, UR6, R0 ;  /* 0x0000000603007c24 */ /* 0x002fe2000f8e0200 */
[----:B------:R-:W0:Y:S01]  /*00b0*/  LDCU.64 UR6, c[0x4][0x8] ;  /* 0x01000100ff0677ac */ /* 0x000e220008000a00 */
[----:B------:R-:W1:Y:S03]  /*00c0*/  LDC.64 R2, c[0x4][R2] ;  /* 0x0100000002027b82 */ /* 0x000e660000000a00 */
[----:B------:R2:W-:Y:S01]  /*00d0*/  STL [R1], R0 ;  /* 0x0000000001007387 */ /* 0x0005e20000100800 */
[----:B0-----:R-:W-:Y:S01]  /*00e0*/  IMAD.U32 R4, RZ, RZ, UR6 ;  /* 0x00000006ff047e24 */ /* 0x001fe2000f8e00ff */
[----:B--2---:R-:W-:-:S07]  /*00f0*/  MOV R5, UR7 ;  /* 0x0000000700057c02 */ /* 0x004fce0008000f00 */
[----:B------:R-:W-:-:S07]  /*0100*/  LEPC R20, `(.L_x_0) ;  /* 0x000000001014794e */ /* 0x000fce0000000000 */
[----:B-1----:R-:W-:Y:S05]  /*0110*/  CALL.ABS.NOINC R2 ;  /* 0x0000000002007343 */ /* 0x002fea0003c00000 */
.L_x_0:
[----:B------:R-:W-:Y:S05]  /*0120*/  EXIT ;  /* 0x000000000000794d */ /* 0x000fea0003800000 */
.L_x_1:
[----:B------:R-:W-:-:S00]  /*0130*/  BRA `(.L_x_1) ;  /* 0xfffffffc00fc7947 */ /* 0x000fc0000383ffff */
[----:B------:R-:W-:-:S00]  /*0140*/  NOP ;  /* 0x0000000000007918 */ /* 0x000fc00000000000 */
        /* <DEDUP_REMOVED lines=11> */
.L_x_2:


//--------------------- .nv.global.init           --------------------------
	.section	.nv.global.init,"aw",@progbits
.nv.global.init:
	.type		$str,@object
	.size		$str,(.L_0 - $str)
$str:
        /*0000*/ 	.byte	0x48, 0x65, 0x6c, 0x6c, 0x6f, 0x20, 0x66, 0x72, 0x6f, 0x6d, 0x20, 0x74, 0x68, 0x72, 0x65, 0x61
        /*0010*/ 	.byte	0x64, 0x49, 0x64, 0x78, 0x20, 0x25, 0x64, 0x20, 0x6f, 0x6e, 0x20, 0x47, 0x50, 0x55, 0x0a, 0x00
.L_0:


//--------------------- .nv.shared.reserved.0     --------------------------
	.section	.nv.shared.reserved.0,"aw",@nobits
	.weak		__nv_reservedSMEM_offset_0_alias
	.size		__nv_reservedSMEM_offset_0_alias, 0, 64
	.other		__nv_reservedSMEM_offset_0_alias,@"STO_CUDA_RESERVED_SHARED STV_DEFAULT"
__nv_reservedSMEM_offset_0_alias:
	.zero		0
	.zero		64


//--------------------- .nv.constant0._Z9helloCudav --------------------------
	.section	.nv.constant0._Z9helloCudav,"a",@progbits
	.sectionflags	@""
	.align	4
.nv.constant0._Z9helloCudav:
	.zero		896


//--------------------- SYMBOLS --------------------------

	.type		.nv.reservedSmem.offset0,@object
	.size		.nv.reservedSmem.offset0,0x4
	.type		vprintf,@function
